	.headerflags	@"EF_CUDA_TEXMODE_UNIFIED EF_CUDA_64BIT_ADDRESS EF_CUDA_ACCELERATORS EF_CUDA_SM90 EF_CUDA_VIRTUAL_SM(EF_CUDA_SM90)"
	.elftype	@"ET_EXEC"


//--------------------- .nv.info                  --------------------------
	.section	.nv.info,"",@"SHT_CUDA_INFO"
	.align	4


	//----- nvinfo : EIATTR_REGCOUNT
	.align		4
        /*0000*/ 	.byte	0x04, 0x2f
        /*0002*/ 	.short	(.L_1 - .L_0)
	.align		4
.L_0:
        /*0004*/ 	.word	index@(triton_poi_fused_convolution_leaky_relu_7)
        /*0008*/ 	.word	0x0000000e


	//----- nvinfo : EIATTR_MIN_STACK_SIZE
	.align		4
.L_1:
        /*000c*/ 	.byte	0x04, 0x12
        /*000e*/ 	.short	(.L_3 - .L_2)
	.align		4
.L_2:
        /*0010*/ 	.word	index@(triton_poi_fused_convolution_leaky_relu_7)
        /*0014*/ 	.word	0x00000000


	//----- nvinfo : EIATTR_FRAME_SIZE
	.align		4
.L_3:
        /*0018*/ 	.byte	0x04, 0x11
        /*001a*/ 	.short	(.L_5 - .L_4)
	.align		4
.L_4:
        /*001c*/ 	.word	index@(triton_poi_fused_convolution_leaky_relu_7)
        /*0020*/ 	.word	0x00000000


	//----- nvinfo : EIATTR_MIN_STACK_SIZE
	.align		4
.L_5:
        /*0024*/ 	.byte	0x04, 0x12
        /*0026*/ 	.short	(.L_7 - .L_6)
	.align		4
.L_6:
        /*0028*/ 	.word	index@(triton_poi_fused_convolution_leaky_relu_7)
        /*002c*/ 	.word	0x00000000
.L_7:


//--------------------- .nv.info.triton_poi_fused_convolution_leaky_relu_7 --------------------------
	.section	.nv.info.triton_poi_fused_convolution_leaky_relu_7,"",@"SHT_CUDA_INFO"
	.sectionflags	@""
	.align	4


	//----- nvinfo : EIATTR_CUDA_API_VERSION
	.align		4
        /*0000*/ 	.byte	0x04, 0x37
        /*0002*/ 	.short	(.L_9 - .L_8)
.L_8:
        /*0004*/ 	.word	0x0000007c


	//----- nvinfo : EIATTR_KPARAM_INFO
	.align		4
.L_9:
        /*0008*/ 	.byte	0x04, 0x17
        /*000a*/ 	.short	(.L_11 - .L_10)
.L_10:
        /*000c*/ 	.word	0x00000000
        /*0010*/ 	.short	0x0003
        /*0012*/ 	.short	0x0018
        /*0014*/ 	.byte	0x00, 0xf0, 0x11, 0x00


	//----- nvinfo : EIATTR_KPARAM_INFO
	.align		4
.L_11:
        /*0018*/ 	.byte	0x04, 0x17
        /*001a*/ 	.short	(.L_13 - .L_12)
.L_12:
        /*001c*/ 	.word	0x00000000
        /*0020*/ 	.short	0x0002
        /*0022*/ 	.short	0x0010
        /*0024*/ 	.byte	0x00, 0xf4, 0x21, 0x00


	//----- nvinfo : EIATTR_KPARAM_INFO
	.align		4
.L_13:
        /*0028*/ 	.byte	0x04, 0x17
        /*002a*/ 	.short	(.L_15 - .L_14)
.L_14:
        /*002c*/ 	.word	0x00000000
        /*0030*/ 	.short	0x0001
        /*0032*/ 	.short	0x0008
        /*0034*/ 	.byte	0x00, 0xf4, 0x21, 0x00


	//----- nvinfo : EIATTR_KPARAM_INFO
	.align		4
.L_15:
        /*0038*/ 	.byte	0x04, 0x17
        /*003a*/ 	.short	(.L_17 - .L_16)
.L_16:
        /*003c*/ 	.word	0x00000000
        /*0040*/ 	.short	0x0000
        /*0042*/ 	.short	0x0000
        /*0044*/ 	.byte	0x00, 0xf4, 0x21, 0x00


	//----- nvinfo : EIATTR_SPARSE_MMA_MASK
	.align		4
.L_17:
        /*0048*/ 	.byte	0x03, 0x50
        /*004a*/ 	.short	0x0000


	//----- nvinfo : EIATTR_MAXREG_COUNT
	.align		4
        /*004c*/ 	.byte	0x03, 0x1b
        /*004e*/ 	.short	0x00ff


	//----- nvinfo : EIATTR_EXIT_INSTR_OFFSETS
	.align		4
        /*0050*/ 	.byte	0x04, 0x1c
        /*0052*/ 	.short	(.L_19 - .L_18)


	//   ....[0]....
.L_18:
        /*0054*/ 	.word	0x000001d0


	//   ....[1]....
        /*0058*/ 	.word	0x000001f0


	//----- nvinfo : EIATTR_REQNTID
	.align		4
.L_19:
        /*005c*/ 	.byte	0x04, 0x10
        /*005e*/ 	.short	(.L_21 - .L_20)
.L_20:
        /*0060*/ 	.word	0x00000080
        /*0064*/ 	.word	0x00000001
        /*0068*/ 	.word	0x00000001


	//----- nvinfo : EIATTR_CBANK_PARAM_SIZE
	.align		4
.L_21:
        /*006c*/ 	.byte	0x03, 0x19
        /*006e*/ 	.short	0x001c


	//----- nvinfo : EIATTR_PARAM_CBANK
	.align		4
        /*0070*/ 	.byte	0x04, 0x0a
        /*0072*/ 	.short	(.L_23 - .L_22)
	.align		4
.L_22:
        /*0074*/ 	.word	index@(.nv.constant0.triton_poi_fused_convolution_leaky_relu_7)
        /*0078*/ 	.short	0x0210
        /*007a*/ 	.short	0x001c


	//----- nvinfo : EIATTR_SW_WAR
	.align		4
.L_23:
        /*007c*/ 	.byte	0x04, 0x36
        /*007e*/ 	.short	(.L_25 - .L_24)
.L_24:
        /*0080*/ 	.word	0x00000008
.L_25:


//--------------------- .nv.callgraph             --------------------------
	.section	.nv.callgraph,"",@"SHT_CUDA_CALLGRAPH"
	.align	4
	.sectionentsize	8
	.align		4
        /*0000*/ 	.word	0x00000000
	.align		4
        /*0004*/ 	.word	0xffffffff
	.align		4
        /*0008*/ 	.word	0x00000000
	.align		4
        /*000c*/ 	.word	0xfffffffe
	.align		4
        /*0010*/ 	.word	0x00000000
	.align		4
        /*0014*/ 	.word	0xfffffffd
	.align		4
        /*0018*/ 	.word	0x00000000
	.align		4
        /*001c*/ 	.word	0xfffffffc


//--------------------- .text.triton_poi_fused_convolution_leaky_relu_7 --------------------------
	.section	.text.triton_poi_fused_convolution_leaky_relu_7,"ax",@progbits
	.align	128
        .global         triton_poi_fused_convolution_leaky_relu_7
        .type           triton_poi_fused_convolution_leaky_relu_7,@function
        .size           triton_poi_fused_convolution_leaky_relu_7,(.L_x_1 - triton_poi_fused_convolution_leaky_relu_7)
        .other          triton_poi_fused_convolution_leaky_relu_7,@"STO_CUDA_ENTRY STV_DEFAULT"
triton_poi_fused_convolution_leaky_relu_7:
.text.triton_poi_fused_convolution_leaky_relu_7:
[----:B------:R-:W0:Y:S02]  /*0000*/  LDC R1, c[0x0][0x28] ;  /* 0x00000a00ff017b82 */ /* 0x000e240000000800 */
[----:B------:R-:W1:Y:S01]  /*0010*/  S2R R0, SR_TID.X ;  /* 0x0000000000007919 */ /* 0x000e620000002100 */
[----:B------:R-:W2:Y:S01]  /*0020*/  LDC.64 R4, c[0x0][0x218] ;  /* 0x00008600ff047b82 */ /* 0x000ea20000000a00 */
[----:B------:R-:W-:Y:S01]  /*0030*/  ULDC.64 UR4, c[0x0][0x208] ;  /* 0x0000820000047ab9 */ /* 0x000fe20000000a00 */
[----:B------:R-:W-:Y:S01]  /*0040*/  ULDC.64 UR6, c[0x0][0x220] ;  /* 0x0000880000067ab9 */ /* 0x000fe20000000a00 */
[----:B------:R-:W3:Y:S05]  /*0050*/  S2R R7, SR_CTAID.X ;  /* 0x0000000000077919 */ /* 0x000eea0000002500 */
[----:B------:R-:W4:Y:S01]  /*0060*/  LDC.64 R2, c[0x0][0x210] ;  /* 0x00008400ff027b82 */ /* 0x000f220000000a00 */
[----:B-1----:R-:W-:-:S05]  /*0070*/  LOP3.LUT R0, R0, 0x7f, RZ, 0xc0, !PT ;  /* 0x0000007f00007812 */ /* 0x002fca00078ec0ff */
[----:B---3--:R-:W-:-:S04]  /*0080*/  IMAD R7, R7, 0x80, R0 ;  /* 0x0000008007077824 */ /* 0x008fc800078e0200 */
[C---:B------:R-:W-:Y:S01]  /*0090*/  IMAD.HI R0, R7.reuse, 0x51eb851f, RZ ;  /* 0x51eb851f07007827 */ /* 0x040fe200078e02ff */
[----:B------:R-:W-:-:S03]  /*00a0*/  ISETP.GE.AND P1, PT, R7, 0xc80, PT ;  /* 0x00000c800700780c */ /* 0x000fc60003f26270 */
[----:B----4-:R-:W-:Y:S01]  /*00b0*/  IMAD.WIDE R2, R7, 0x4, R2 ;  /* 0x0000000407027825 */ /* 0x010fe200078e0202 */
[----:B------:R-:W-:-:S04]  /*00c0*/  SHF.R.U32.HI R9, RZ, 0x1f, R0 ;  /* 0x0000001fff097819 */ /* 0x000fc80000011600 */
[----:B------:R-:W-:-:S04]  /*00d0*/  LEA.HI.SX32 R9, R0, R9, 0x1b ;  /* 0x0000000900097211 */ /* 0x000fc800078fdaff */
[----:B------:R-:W-:-:S04]  /*00e0*/  LEA.HI R0, R9, R9, RZ, 0x3 ;  /* 0x0000000909007211 */ /* 0x000fc800078f18ff */
[----:B------:R-:W-:-:S05]  /*00f0*/  LOP3.LUT R0, R0, 0xfffffff8, RZ, 0xc0, !PT ;  /* 0xfffffff800007812 */ /* 0x000fca00078ec0ff */
[----:B------:R-:W-:Y:S02]  /*0100*/  IMAD.IADD R9, R9, 0x1, -R0 ;  /* 0x0000000109097824 */ /* 0x000fe400078e0a00 */
[----:B------:R-:W-:Y:S02]  /*0110*/  IMAD.MOV.U32 R0, RZ, RZ, RZ ;  /* 0x000000ffff007224 */ /* 0x000fe400078e00ff */
[----:B--2---:R-:W-:-:S04]  /*0120*/  IMAD.WIDE R4, R9, 0x4, R4 ;  /* 0x0000000409047825 */ /* 0x004fc800078e0204 */
[----:B------:R-:W-:Y:S01]  /*0130*/  IMAD.MOV.U32 R9, RZ, RZ, RZ ;  /* 0x000000ffff097224 */ /* 0x000fe200078e00ff */
[----:B------:R-:W2:Y:S05]  /*0140*/  @!P1 LDG.E R0, desc[UR4][R2.64] ;  /* 0x0000000402009981 */ /* 0x000eaa000c1e1900 */
[----:B------:R-:W2:Y:S01]  /*0150*/  @!P1 LDG.E.EL R9, desc[UR4][R4.64] ;  /* 0x0000000404099981 */ /* 0x000ea2000c2e1900 */
[----:B------:R-:W-:-:S04]  /*0160*/  IADD3 R6, P2, R7, UR6, RZ ;  /* 0x0000000607067c10 */ /* 0x000fc8000ff5e0ff */
[----:B------:R-:W-:Y:S02]  /*0170*/  LEA.HI.X.SX32 R7, R7, UR7, 0x1, P2 ;  /* 0x0000000707077c11 */ /* 0x000fe400090f0eff */
[----:B--2---:R-:W-:Y:S01]  /*0180*/  FSETP.GT.AND P0, PT, R0, -R9, PT ;  /* 0x800000090000720b */ /* 0x004fe20003f04000 */
[----:B------:R-:W-:-:S03]  /*0190*/  FADD R9, R9, R0 ;  /* 0x0000000009097221 */ /* 0x000fc60000000000 */
[----:B------:R-:W-:-:S05]  /*01a0*/  SEL R11, RZ, 0x1, !P0 ;  /* 0x00000001ff0b7807 */ /* 0x000fca0004000000 */
[----:B------:R1:W-:Y:S04]  /*01b0*/  @!P1 STG.E.U8 desc[UR4][R6.64], R11 ;  /* 0x0000000b06009986 */ /* 0x0003e8000c101104 */
[----:B------:R-:W-:Y:S01]  /*01c0*/  @!P0 FMUL R9, R9, 0.10000000149011611938 ;  /* 0x3dcccccd09098820 */ /* 0x000fe20000400000 */
[----:B------:R-:W-:Y:S06]  /*01d0*/  @P1 EXIT ;  /* 0x000000000000194d */ /* 0x000fec0003800000 */
[----:B------:R-:W-:Y:S01]  /*01e0*/  STG.E desc[UR4][R2.64], R9 ;  /* 0x0000000902007986 */ /* 0x000fe2000c101904 */
[----:B------:R-:W-:Y:S05]  /*01f0*/  EXIT ;  /* 0x000000000000794d */ /* 0x000fea0003800000 */
.L_x_0:
[----:B------:R-:W-:-:S00]  /*0200*/  BRA `(.L_x_0) ;  /* 0xfffffffc00fc7947 */ /* 0x000fc0000383ffff */
[----:B------:R-:W-:-:S00]  /*0210*/  NOP ;  /* 0x0000000000007918 */ /* 0x000fc00000000000 */
        /* <DEDUP_REMOVED lines=14> */
.L_x_1:


//--------------------- .nv.constant0.triton_poi_fused_convolution_leaky_relu_7 --------------------------
	.section	.nv.constant0.triton_poi_fused_convolution_leaky_relu_7,"a",@progbits
	.sectionflags	@""
	.align	4
.nv.constant0.triton_poi_fused_convolution_leaky_relu_7:
	.zero		556
